	.headerflags	@"EF_CUDA_TEXMODE_UNIFIED EF_CUDA_64BIT_ADDRESS EF_CUDA_ACCELERATORS EF_CUDA_SM90 EF_CUDA_VIRTUAL_SM(EF_CUDA_SM90)"
	.elftype	@"ET_EXEC"


//--------------------- .nv.info                  --------------------------
	.section	.nv.info,"",@"SHT_CUDA_INFO"
	.align	4


	//----- nvinfo : EIATTR_REGCOUNT
	.align		4
        /*0000*/ 	.byte	0x04, 0x2f
        /*0002*/ 	.short	(.L_1 - .L_0)
	.align		4
.L_0:
        /*0004*/ 	.word	index@(triton_poi_fused_clone_19)
        /*0008*/ 	.word	0x0000000c


	//----- nvinfo : EIATTR_MIN_STACK_SIZE
	.align		4
.L_1:
        /*000c*/ 	.byte	0x04, 0x12
        /*000e*/ 	.short	(.L_3 - .L_2)
	.align		4
.L_2:
        /*0010*/ 	.word	index@(triton_poi_fused_clone_19)
        /*0014*/ 	.word	0x00000000


	//----- nvinfo : EIATTR_FRAME_SIZE
	.align		4
.L_3:
        /*0018*/ 	.byte	0x04, 0x11
        /*001a*/ 	.short	(.L_5 - .L_4)
	.align		4
.L_4:
        /*001c*/ 	.word	index@(triton_poi_fused_clone_19)
        /*0020*/ 	.word	0x00000000


	//----- nvinfo : EIATTR_MIN_STACK_SIZE
	.align		4
.L_5:
        /*0024*/ 	.byte	0x04, 0x12
        /*0026*/ 	.short	(.L_7 - .L_6)
	.align		4
.L_6:
        /*0028*/ 	.word	index@(triton_poi_fused_clone_19)
        /*002c*/ 	.word	0x00000000
.L_7:


//--------------------- .nv.info.triton_poi_fused_clone_19 --------------------------
	.section	.nv.info.triton_poi_fused_clone_19,"",@"SHT_CUDA_INFO"
	.sectionflags	@""
	.align	4


	//----- nvinfo : EIATTR_CUDA_API_VERSION
	.align		4
        /*0000*/ 	.byte	0x04, 0x37
        /*0002*/ 	.short	(.L_9 - .L_8)
.L_8:
        /*0004*/ 	.word	0x0000007c


	//----- nvinfo : EIATTR_KPARAM_INFO
	.align		4
.L_9:
        /*0008*/ 	.byte	0x04, 0x17
        /*000a*/ 	.short	(.L_11 - .L_10)
.L_10:
        /*000c*/ 	.word	0x00000000
        /*0010*/ 	.short	0x0002
        /*0012*/ 	.short	0x0010
        /*0014*/ 	.byte	0x00, 0xf0, 0x11, 0x00


	//----- nvinfo : EIATTR_KPARAM_INFO
	.align		4
.L_11:
        /*0018*/ 	.byte	0x04, 0x17
        /*001a*/ 	.short	(.L_13 - .L_12)
.L_12:
        /*001c*/ 	.word	0x00000000
        /*0020*/ 	.short	0x0001
        /*0022*/ 	.short	0x0008
        /*0024*/ 	.byte	0x00, 0xf4, 0x21, 0x00


	//----- nvinfo : EIATTR_KPARAM_INFO
	.align		4
.L_13:
        /*0028*/ 	.byte	0x04, 0x17
        /*002a*/ 	.short	(.L_15 - .L_14)
.L_14:
        /*002c*/ 	.word	0x00000000
        /*0030*/ 	.short	0x0000
        /*0032*/ 	.short	0x0000
        /*0034*/ 	.byte	0x00, 0xf4, 0x21, 0x00


	//----- nvinfo : EIATTR_SPARSE_MMA_MASK
	.align		4
.L_15:
        /*0038*/ 	.byte	0x03, 0x50
        /*003a*/ 	.short	0x0000


	//----- nvinfo : EIATTR_MAXREG_COUNT
	.align		4
        /*003c*/ 	.byte	0x03, 0x1b
        /*003e*/ 	.short	0x00ff


	//----- nvinfo : EIATTR_EXIT_INSTR_OFFSETS
	.align		4
        /*0040*/ 	.byte	0x04, 0x1c
        /*0042*/ 	.short	(.L_17 - .L_16)


	//   ....[0]....
.L_16:
        /*0044*/ 	.word	0x00000100


	//   ....[1]....
        /*0048*/ 	.word	0x00000120


	//----- nvinfo : EIATTR_REQNTID
	.align		4
.L_17:
        /*004c*/ 	.byte	0x04, 0x10
        /*004e*/ 	.short	(.L_19 - .L_18)
.L_18:
        /*0050*/ 	.word	0x00000020
        /*0054*/ 	.word	0x00000001
        /*0058*/ 	.word	0x00000001


	//----- nvinfo : EIATTR_CBANK_PARAM_SIZE
	.align		4
.L_19:
        /*005c*/ 	.byte	0x03, 0x19
        /*005e*/ 	.short	0x0014


	//----- nvinfo : EIATTR_PARAM_CBANK
	.align		4
        /*0060*/ 	.byte	0x04, 0x0a
        /*0062*/ 	.short	(.L_21 - .L_20)
	.align		4
.L_20:
        /*0064*/ 	.word	index@(.nv.constant0.triton_poi_fused_clone_19)
        /*0068*/ 	.short	0x0210
        /*006a*/ 	.short	0x0014


	//----- nvinfo : EIATTR_SW_WAR
	.align		4
.L_21:
        /*006c*/ 	.byte	0x04, 0x36
        /*006e*/ 	.short	(.L_23 - .L_22)
.L_22:
        /*0070*/ 	.word	0x00000008
.L_23:


//--------------------- .nv.callgraph             --------------------------
	.section	.nv.callgraph,"",@"SHT_CUDA_CALLGRAPH"
	.align	4
	.sectionentsize	8
	.align		4
        /*0000*/ 	.word	0x00000000
	.align		4
        /*0004*/ 	.word	0xffffffff
	.align		4
        /*0008*/ 	.word	0x00000000
	.align		4
        /*000c*/ 	.word	0xfffffffe
	.align		4
        /*0010*/ 	.word	0x00000000
	.align		4
        /*0014*/ 	.word	0xfffffffd
	.align		4
        /*0018*/ 	.word	0x00000000
	.align		4
        /*001c*/ 	.word	0xfffffffc


//--------------------- .text.triton_poi_fused_clone_19 --------------------------
	.section	.text.triton_poi_fused_clone_19,"ax",@progbits
	.align	128
        .global         triton_poi_fused_clone_19
        .type           triton_poi_fused_clone_19,@function
        .size           triton_poi_fused_clone_19,(.L_x_1 - triton_poi_fused_clone_19)
        .other          triton_poi_fused_clone_19,@"STO_CUDA_ENTRY STV_DEFAULT"
triton_poi_fused_clone_19:
.text.triton_poi_fused_clone_19:
[----:B------:R-:W0:Y:S02]  /*0000*/  LDC R1, c[0x0][0x28] ;  /* 0x00000a00ff017b82 */ /* 0x000e240000000800 */
[----:B------:R-:W1:Y:S01]  /*0010*/  S2R R6, SR_TID.X ;  /* 0x0000000000067919 */ /* 0x000e620000002100 */
[----:B------:R-:W2:Y:S01]  /*0020*/  LDC.64 R2, c[0x0][0x210] ;  /* 0x00008400ff027b82 */ /* 0x000ea20000000a00 */
[----:B------:R-:W-:Y:S01]  /*0030*/  IMAD.MOV.U32 R9, RZ, RZ, RZ ;  /* 0x000000ffff097224 */ /* 0x000fe200078e00ff */
[----:B------:R-:W-:Y:S01]  /*0040*/  ULDC.64 UR4, c[0x0][0x208] ;  /* 0x0000820000047ab9 */ /* 0x000fe20000000a00 */
[----:B------:R-:W3:Y:S01]  /*0050*/  S2R R7, SR_CTAID.X ;  /* 0x0000000000077919 */ /* 0x000ee20000002500 */
[----:B-1----:R-:W-:-:S05]  /*0060*/  LOP3.LUT R0, R6, 0x7, RZ, 0xc0, !PT ;  /* 0x0000000706007812 */ /* 0x002fca00078ec0ff */
[----:B---3--:R-:W-:-:S05]  /*0070*/  IMAD R7, R7, 0x8, R0 ;  /* 0x0000000807077824 */ /* 0x008fca00078e0200 */
[C---:B------:R-:W-:Y:S02]  /*0080*/  ISETP.GE.AND P0, PT, R7.reuse, 0x8, PT ;  /* 0x000000080700780c */ /* 0x040fe40003f06270 */
[----:B------:R-:W-:-:S05]  /*0090*/  SHF.L.U32 R5, R7, 0x4, RZ ;  /* 0x0000000407057819 */ /* 0x000fca00000006ff */
[----:B--2---:R-:W-:Y:S02]  /*00a0*/  IMAD.WIDE R2, R5, 0x4, R2 ;  /* 0x0000000405027825 */ /* 0x004fe400078e0202 */
[----:B------:R-:W1:Y:S04]  /*00b0*/  LDC.64 R4, c[0x0][0x218] ;  /* 0x00008600ff047b82 */ /* 0x000e680000000a00 */
[----:B------:R2:W5:Y:S01]  /*00c0*/  @!P0 LDG.E.EL R9, desc[UR4][R2.64+0x10] ;  /* 0x0000100402098981 */ /* 0x000562000c2e1900 */
[----:B------:R-:W-:-:S04]  /*00d0*/  LOP3.LUT P0, RZ, R6, 0x18, RZ, 0xc0, !PT ;  /* 0x0000001806ff7812 */ /* 0x000fc8000780c0ff */
[C---:B------:R-:W-:Y:S01]  /*00e0*/  ISETP.LT.AND P0, PT, R7.reuse, 0x8, !P0 ;  /* 0x000000080700780c */ /* 0x040fe20004701270 */
[----:B-1----:R-:W-:-:S12]  /*00f0*/  IMAD.WIDE R4, R7, 0x4, R4 ;  /* 0x0000000407047825 */ /* 0x002fd800078e0204 */
[----:B--2---:R-:W-:Y:S05]  /*0100*/  @!P0 EXIT ;  /* 0x000000000000894d */ /* 0x004fea0003800000 */
[----:B-----5:R-:W-:Y:S01]  /*0110*/  STG.E desc[UR4][R4.64], R9 ;  /* 0x0000000904007986 */ /* 0x020fe2000c101904 */
[----:B------:R-:W-:Y:S05]  /*0120*/  EXIT ;  /* 0x000000000000794d */ /* 0x000fea0003800000 */
.L_x_0:
[----:B------:R-:W-:-:S00]  /*0130*/  BRA `(.L_x_0) ;  /* 0xfffffffc00fc7947 */ /* 0x000fc0000383ffff */
[----:B------:R-:W-:-:S00]  /*0140*/  NOP ;  /* 0x0000000000007918 */ /* 0x000fc00000000000 */
        /* <DEDUP_REMOVED lines=11> */
.L_x_1:


//--------------------- .nv.constant0.triton_poi_fused_clone_19 --------------------------
	.section	.nv.constant0.triton_poi_fused_clone_19,"a",@progbits
	.sectionflags	@""
	.align	4
.nv.constant0.triton_poi_fused_clone_19:
	.zero		548
